//
// Generated by NVIDIA NVVM Compiler
//
// Compiler Build ID: CL-36424714
// Cuda compilation tools, release 13.0, V13.0.88
// Based on NVVM 20.0.0
//

.version 9.0
.target sm_100
.address_size 64

	// .globl	_Z10sub_kernelPdPKdS1_m

.visible .entry _Z10sub_kernelPdPKdS1_m(
	.param .u64 .ptr .align 1 _Z10sub_kernelPdPKdS1_m_param_0,
	.param .u64 .ptr .align 1 _Z10sub_kernelPdPKdS1_m_param_1,
	.param .u64 .ptr .align 1 _Z10sub_kernelPdPKdS1_m_param_2,
	.param .u64 _Z10sub_kernelPdPKdS1_m_param_3
)
{
	.reg .pred 	%p<4>;
	.reg .b32 	%r<7>;
	.reg .b64 	%rd<18>;
	.reg .b64 	%fd<4>;

	ld.param.u64 	%rd8, [_Z10sub_kernelPdPKdS1_m_param_0];
	ld.param.u64 	%rd9, [_Z10sub_kernelPdPKdS1_m_param_1];
	ld.param.u64 	%rd10, [_Z10sub_kernelPdPKdS1_m_param_2];
	ld.param.u64 	%rd11, [_Z10sub_kernelPdPKdS1_m_param_3];
	setp.eq.s64 	%p1, %rd11, 0;
	@%p1 bra 	$L__BB0_5;
	mov.u32 	%r1, %ntid.x;
	mov.u32 	%r2, %tid.x;
	mov.u32 	%r3, %ctaid.x;
	mad.lo.s32 	%r4, %r3, %r1, %r2;
	cvt.u64.u32 	%rd1, %r4;
	cvta.to.global.u64 	%rd13, %rd9;
	cvta.to.global.u64 	%rd14, %rd10;
	cvta.to.global.u64 	%rd15, %rd8;
	mul.wide.u32 	%rd16, %r4, 8;
	add.s64 	%rd2, %rd13, %rd16;
	add.s64 	%rd3, %rd14, %rd16;
	add.s64 	%rd4, %rd15, %rd16;
	mov.u32 	%r5, %nctaid.x;
	mul.lo.s32 	%r6, %r1, %r5;
	cvt.u64.u32 	%rd5, %r6;
	mov.b64 	%rd17, 0;
$L__BB0_2:
	setp.le.u64 	%p2, %rd11, %rd1;
	@%p2 bra 	$L__BB0_4;
	ld.global.f64 	%fd1, [%rd2];
	ld.global.f64 	%fd2, [%rd3];
	sub.f64 	%fd3, %fd1, %fd2;
	st.global.f64 	[%rd4], %fd3;
$L__BB0_4:
	add.s64 	%rd17, %rd17, %rd5;
	setp.lt.u64 	%p3, %rd17, %rd11;
	@%p3 bra 	$L__BB0_2;
$L__BB0_5:
	ret;

}


// ===== COMPILED SASS (sm_100) =====

	.target	sm_100

	.elftype	@"ET_EXEC"


//--------------------- .note.nv.tkinfo           --------------------------
	.section	.note.nv.tkinfo,"",@"SHT_NOTE"
	.sectionflags	@"SHF_NOTE_NV_TKINFO"
	.tkinfo
        /*0018*/ 	.word	0x00000002
        /*0030*/ 	.string	""
        /*0030*/ 	.string	"ptxas"
        /*0030*/ 	.string	"Cuda compilation tools, release 13.0, V13.0.88"
        /*0030*/ 	.string	"Build cuda_13.0.r13.0/compiler.36424714_0"
        /*0030*/ 	.string	"-arch sm_100 -m 64 "



//--------------------- .note.nv.cuinfo           --------------------------
	.section	.note.nv.cuinfo,"",@"SHT_NOTE"
	.sectionflags	@"SHF_NOTE_NV_CUINFO"
        /*0018*/ 	.short	0x0002
        /*001a*/ 	.short	0x0064
        /*001c*/ 	.short	0x0082
	.zero		2


//--------------------- .nv.info                  --------------------------
	.section	.nv.info,"",@"SHT_CUDA_INFO"
	.align	4


	//----- nvinfo : EIATTR_REGCOUNT
	.align		4
        /*0000*/ 	.byte	0x04, 0x2f
        /*0002*/ 	.short	(.L_1 - .L_0)
	.align		4
.L_0:
        /*0004*/ 	.word	index@(_Z10sub_kernelPdPKdS1_m)
        /*0008*/ 	.word	0x0000000e


	//----- nvinfo : EIATTR_FRAME_SIZE
	.align		4
.L_1:
        /*000c*/ 	.byte	0x04, 0x11
        /*000e*/ 	.short	(.L_3 - .L_2)
	.align		4
.L_2:
        /*0010*/ 	.word	index@(_Z10sub_kernelPdPKdS1_m)
        /*0014*/ 	.word	0x00000000


	//----- nvinfo : EIATTR_MIN_STACK_SIZE
	.align		4
.L_3:
        /*0018*/ 	.byte	0x04, 0x12
        /*001a*/ 	.short	(.L_5 - .L_4)
	.align		4
.L_4:
        /*001c*/ 	.word	index@(_Z10sub_kernelPdPKdS1_m)
        /*0020*/ 	.word	0x00000000
.L_5:


//--------------------- .nv.compat                --------------------------
	.section	.nv.compat,"",@"SHT_CUDA_COMPAT_INFO"
	.align	4
        /*0000*/ 	.byte	0x02, 0x09, 0x00, 0x00, 0x02, 0x02, 0x01, 0x00, 0x02, 0x05, 0x05, 0x00, 0x03, 0x07, 0x01, 0x01
        /*0010*/ 	.byte	0x02, 0x03, 0x00, 0x00, 0x02, 0x06, 0x01, 0x00, 0x04, 0x0b, 0x08, 0x00, 0x01, 0x00, 0x00, 0x00
        /*0020*/ 	.byte	0x00, 0x00, 0x00, 0x00


//--------------------- .nv.info._Z10sub_kernelPdPKdS1_m --------------------------
	.section	.nv.info._Z10sub_kernelPdPKdS1_m,"",@"SHT_CUDA_INFO"
	.sectionflags	@""
	.align	4


	//----- nvinfo : EIATTR_CUDA_API_VERSION
	.align		4
        /*0000*/ 	.byte	0x04, 0x37
        /*0002*/ 	.short	(.L_7 - .L_6)
.L_6:
        /*0004*/ 	.word	0x00000082


	//----- nvinfo : EIATTR_KPARAM_INFO
	.align		4
.L_7:
        /*0008*/ 	.byte	0x04, 0x17
        /*000a*/ 	.short	(.L_9 - .L_8)
.L_8:
        /*000c*/ 	.word	0x00000000
        /*0010*/ 	.short	0x0003
        /*0012*/ 	.short	0x0018
        /*0014*/ 	.byte	0x00, 0xf0, 0x21, 0x00


	//----- nvinfo : EIATTR_KPARAM_INFO
	.align		4
.L_9:
        /*0018*/ 	.byte	0x04, 0x17
        /*001a*/ 	.short	(.L_11 - .L_10)
.L_10:
        /*001c*/ 	.word	0x00000000
        /*0020*/ 	.short	0x0002
        /*0022*/ 	.short	0x0010
        /*0024*/ 	.byte	0x00, 0xf5, 0x21, 0x00


	//----- nvinfo : EIATTR_KPARAM_INFO
	.align		4
.L_11:
        /*0028*/ 	.byte	0x04, 0x17
        /*002a*/ 	.short	(.L_13 - .L_12)
.L_12:
        /*002c*/ 	.word	0x00000000
        /*0030*/ 	.short	0x0001
        /*0032*/ 	.short	0x0008
        /*0034*/ 	.byte	0x00, 0xf5, 0x21, 0x00


	//----- nvinfo : EIATTR_KPARAM_INFO
	.align		4
.L_13:
        /*0038*/ 	.byte	0x04, 0x17
        /*003a*/ 	.short	(.L_15 - .L_14)
.L_14:
        /*003c*/ 	.word	0x00000000
        /*0040*/ 	.short	0x0000
        /*0042*/ 	.short	0x0000
        /*0044*/ 	.byte	0x00, 0xf5, 0x21, 0x00


	//----- nvinfo : EIATTR_SPARSE_MMA_MASK
	.align		4
.L_15:
        /*0048*/ 	.byte	0x03, 0x50
        /*004a*/ 	.short	0x0000


	//----- nvinfo : EIATTR_MAXREG_COUNT
	.align		4
        /*004c*/ 	.byte	0x03, 0x1b
        /*004e*/ 	.short	0x00ff


	//----- nvinfo : EIATTR_MERCURY_ISA_VERSION
	.align		4
        /*0050*/ 	.byte	0x03, 0x5f
        /*0052*/ 	.short	0x0101


	//----- nvinfo : EIATTR_VRC_CTA_INIT_COUNT
	.align		4
        /*0054*/ 	.byte	0x02, 0x4a
	.zero		1
	.zero		1


	//----- nvinfo : EIATTR_EXIT_INSTR_OFFSETS
	.align		4
        /*0058*/ 	.byte	0x04, 0x1c
        /*005a*/ 	.short	(.L_17 - .L_16)


	//   ....[0]....
.L_16:
        /*005c*/ 	.word	0x00000040


	//   ....[1]....
        /*0060*/ 	.word	0x00000200


	//----- nvinfo : EIATTR_CBANK_PARAM_SIZE
	.align		4
.L_17:
        /*0064*/ 	.byte	0x03, 0x19
        /*0066*/ 	.short	0x0020


	//----- nvinfo : EIATTR_PARAM_CBANK
	.align		4
        /*0068*/ 	.byte	0x04, 0x0a
        /*006a*/ 	.short	(.L_19 - .L_18)
	.align		4
.L_18:
        /*006c*/ 	.word	index@(.nv.constant0._Z10sub_kernelPdPKdS1_m)
        /*0070*/ 	.short	0x0380
        /*0072*/ 	.short	0x0020


	//----- nvinfo : EIATTR_SW_WAR
	.align		4
.L_19:
        /*0074*/ 	.byte	0x04, 0x36
        /*0076*/ 	.short	(.L_21 - .L_20)
.L_20:
        /*0078*/ 	.word	0x00000008
.L_21:


//--------------------- .nv.callgraph             --------------------------
	.section	.nv.callgraph,"",@"SHT_CUDA_CALLGRAPH"
	.align	4
	.sectionentsize	8
	.align		4
        /*0000*/ 	.word	0x00000000
	.align		4
        /*0004*/ 	.word	0xffffffff
	.align		4
        /*0008*/ 	.word	0x00000000
	.align		4
        /*000c*/ 	.word	0xfffffffe
	.align		4
        /*0010*/ 	.word	0x00000000
	.align		4
        /*0014*/ 	.word	0xfffffffd
	.align		4
        /*0018*/ 	.word	0x00000000
	.align		4
        /*001c*/ 	.word	0xfffffffc


//--------------------- .text._Z10sub_kernelPdPKdS1_m --------------------------
	.section	.text._Z10sub_kernelPdPKdS1_m,"ax",@progbits
	.align	128
        .global         _Z10sub_kernelPdPKdS1_m
        .type           _Z10sub_kernelPdPKdS1_m,@function
        .size           _Z10sub_kernelPdPKdS1_m,(.L_x_2 - _Z10sub_kernelPdPKdS1_m)
        .other          _Z10sub_kernelPdPKdS1_m,@"STO_CUDA_ENTRY STV_DEFAULT"
_Z10sub_kernelPdPKdS1_m:
.text._Z10sub_kernelPdPKdS1_m:
[----:B------:R-:W-:Y:S01]  /*0000*/  LDC R1, c[0x0][0x37c] ;  /* 0x0000df00ff017b82 */ /* 0x000fe20000000800 */
[----:B------:R-:W0:Y:S02]  /*0010*/  LDCU.64 UR10, c[0x0][0x398] ;  /* 0x00007300ff0a77ac */ /* 0x000e240008000a00 */
[----:B0-----:R-:W-:-:S04]  /*0020*/  ISETP.NE.U32.AND P0, PT, RZ, UR10, PT ;  /* 0x0000000aff007c0c */ /* 0x001fc8000bf05070 */
[----:B------:R-:W-:-:S13]  /*0030*/  ISETP.NE.AND.EX P0, PT, RZ, UR11, PT, P0 ;  /* 0x0000000bff007c0c */ /* 0x000fda000bf05300 */
[----:B------:R-:W-:Y:S05]  /*0040*/  @!P0 EXIT ;  /* 0x000000000000894d */ /* 0x000fea0003800000 */
[----:B------:R-:W0:Y:S01]  /*0050*/  S2R R9, SR_TID.X ;  /* 0x0000000000097919 */ /* 0x000e220000002100 */
[----:B------:R-:W0:Y:S01]  /*0060*/  LDCU UR6, c[0x0][0x360] ;  /* 0x00006c00ff0677ac */ /* 0x000e220008000800 */
[----:B------:R-:W1:Y:S01]  /*0070*/  LDC.64 R2, c[0x0][0x388] ;  /* 0x0000e200ff027b82 */ /* 0x000e620000000a00 */
[----:B------:R-:W0:Y:S01]  /*0080*/  S2R R0, SR_CTAID.X ;  /* 0x0000000000007919 */ /* 0x000e220000002500 */
[----:B------:R-:W2:Y:S01]  /*0090*/  LDCU UR4, c[0x0][0x370] ;  /* 0x00006e00ff0477ac */ /* 0x000ea20008000800 */
[----:B------:R-:W3:Y:S05]  /*00a0*/  LDCU.64 UR8, c[0x0][0x358] ;  /* 0x00006b00ff0877ac */ /* 0x000eea0008000a00 */
[----:B------:R-:W4:Y:S01]  /*00b0*/  LDC.64 R4, c[0x0][0x390] ;  /* 0x0000e400ff047b82 */ /* 0x000f220000000a00 */
[----:B------:R-:W0:Y:S01]  /*00c0*/  LDCU.64 UR12, c[0x0][0x398] ;  /* 0x00007300ff0c77ac */ /* 0x000e220008000a00 */
[----:B------:R-:W-:-:S06]  /*00d0*/  UMOV UR5, URZ ;  /* 0x000000ff00057c82 */ /* 0x000fcc0008000000 */
[----:B------:R-:W5:Y:S01]  /*00e0*/  LDC.64 R6, c[0x0][0x380] ;  /* 0x0000e000ff067b82 */ /* 0x000f620000000a00 */
[----:B0-----:R-:W-:Y:S01]  /*00f0*/  IMAD R9, R0, UR6, R9 ;  /* 0x0000000600097c24 */ /* 0x001fe2000f8e0209 */
[----:B--2---:R-:W-:-:S03]  /*0100*/  UIMAD UR6, UR6, UR4, URZ ;  /* 0x00000004060672a4 */ /* 0x004fc6000f8e02ff */
[C---:B-1----:R-:W-:Y:S01]  /*0110*/  IMAD.WIDE.U32 R2, R9.reuse, 0x8, R2 ;  /* 0x0000000809027825 */ /* 0x042fe200078e0002 */
[C---:B------:R-:W-:Y:S01]  /*0120*/  ISETP.GE.U32.AND P0, PT, R9.reuse, UR10, PT ;  /* 0x0000000a09007c0c */ /* 0x040fe2000bf06070 */
[----:B------:R-:W-:Y:S02]  /*0130*/  UMOV UR4, URZ ;  /* 0x000000ff00047c82 */ /* 0x000fe40008000000 */
[----:B----4-:R-:W-:Y:S01]  /*0140*/  IMAD.WIDE.U32 R4, R9, 0x8, R4 ;  /* 0x0000000809047825 */ /* 0x010fe200078e0004 */
[----:B------:R-:W-:-:S03]  /*0150*/  ISETP.GE.U32.AND.EX P0, PT, RZ, UR11, PT, P0 ;  /* 0x0000000bff007c0c */ /* 0x000fc6000bf06100 */
[----:B---3-5:R-:W-:-:S10]  /*0160*/  IMAD.WIDE.U32 R6, R9, 0x8, R6 ;  /* 0x0000000809067825 */ /* 0x028fd400078e0006 */
.L_x_0:
[----:B0-----:R-:W2:Y:S04]  /*0170*/  @!P0 LDG.E.64 R8, desc[UR8][R2.64] ;  /* 0x0000000802088981 */ /* 0x001ea8000c1e1b00 */
[----:B------:R-:W2:Y:S01]  /*0180*/  @!P0 LDG.E.64 R10, desc[UR8][R4.64] ;  /* 0x00000008040a8981 */ /* 0x000ea2000c1e1b00 */
[----:B------:R-:W-:-:S04]  /*0190*/  UIADD3 UR4, UP0, UPT, UR6, UR4, URZ ;  /* 0x0000000406047290 */ /* 0x000fc8000ff1e0ff */
[----:B------:R-:W-:Y:S02]  /*01a0*/  UIADD3.X UR5, UPT, UPT, URZ, UR5, URZ, UP0, !UPT ;  /* 0x00000005ff057290 */ /* 0x000fe400087fe4ff */
[----:B------:R-:W-:-:S04]  /*01b0*/  UISETP.GE.U32.AND UP0, UPT, UR4, UR12, UPT ;  /* 0x0000000c0400728c */ /* 0x000fc8000bf06070 */
[----:B------:R-:W-:Y:S01]  /*01c0*/  UISETP.GE.U32.AND.EX UP0, UPT, UR5, UR13, UPT, UP0 ;  /* 0x0000000d0500728c */ /* 0x000fe2000bf06100 */
[----:B--2---:R-:W-:-:S07]  /*01d0*/  @!P0 DADD R8, R8, -R10 ;  /* 0x0000000008088229 */ /* 0x004fce000000080a */
[----:B------:R0:W-:Y:S01]  /*01e0*/  @!P0 STG.E.64 desc[UR8][R6.64], R8 ;  /* 0x0000000806008986 */ /* 0x0001e2000c101b08 */
[----:B------:R-:W-:Y:S05]  /*01f0*/  BRA.U !UP0, `(.L_x_0) ;  /* 0xfffffffd08dc7547 */ /* 0x000fea000b83ffff */
[----:B------:R-:W-:Y:S05]  /*0200*/  EXIT ;  /* 0x000000000000794d */ /* 0x000fea0003800000 */
.L_x_1:
[----:B------:R-:W-:-:S00]  /*0210*/  BRA `(.L_x_1) ;  /* 0xfffffffc00fc7947 */ /* 0x000fc0000383ffff */
[----:B------:R-:W-:-:S00]  /*0220*/  NOP ;  /* 0x0000000000007918 */ /* 0x000fc00000000000 */
        /* <DEDUP_REMOVED lines=13> */
.L_x_2:


//--------------------- .nv.shared.reserved.0     --------------------------
	.section	.nv.shared.reserved.0,"aw",@nobits
	.weak		__nv_reservedSMEM_offset_0_alias
	.size		__nv_reservedSMEM_offset_0_alias, 0, 64
	.other		__nv_reservedSMEM_offset_0_alias,@"STO_CUDA_RESERVED_SHARED STV_DEFAULT"
__nv_reservedSMEM_offset_0_alias:
	.zero		0
	.zero		64


//--------------------- .nv.constant0._Z10sub_kernelPdPKdS1_m --------------------------
	.section	.nv.constant0._Z10sub_kernelPdPKdS1_m,"a",@progbits
	.sectionflags	@""
	.align	4
.nv.constant0._Z10sub_kernelPdPKdS1_m:
	.zero		928


//--------------------- SYMBOLS --------------------------

	.type		.nv.reservedSmem.offset0,@object
	.size		.nv.reservedSmem.offset0,0x4
